//
// Generated by NVIDIA NVVM Compiler
//
// Compiler Build ID: CL-36424714
// Cuda compilation tools, release 13.0, V13.0.88
// Based on NVVM 20.0.0
//

.version 9.0
.target sm_100
.address_size 64

	// .globl	_Z9_multiplyPKfPf

.visible .entry _Z9_multiplyPKfPf(
	.param .u64 .ptr .align 1 _Z9_multiplyPKfPf_param_0,
	.param .u64 .ptr .align 1 _Z9_multiplyPKfPf_param_1
)
{
	.reg .b32 	%r<5>;
	.reg .b32 	%f<4>;
	.reg .b64 	%rd<8>;

	ld.param.u64 	%rd1, [_Z9_multiplyPKfPf_param_0];
	ld.param.u64 	%rd2, [_Z9_multiplyPKfPf_param_1];
	cvta.to.global.u64 	%rd3, %rd2;
	cvta.to.global.u64 	%rd4, %rd1;
	mov.u32 	%r1, %tid.x;
	mov.u32 	%r2, %ctaid.x;
	mov.u32 	%r3, %ntid.x;
	mad.lo.s32 	%r4, %r2, %r3, %r1;
	mul.wide.s32 	%rd5, %r4, 4;
	add.s64 	%rd6, %rd4, %rd5;
	ld.global.f32 	%f1, [%rd6];
	add.s64 	%rd7, %rd3, %rd5;
	ld.global.f32 	%f2, [%rd7];
	mul.f32 	%f3, %f1, %f2;
	st.global.f32 	[%rd7], %f3;
	ret;

}
	// .globl	_Z4_sgdPA16_6__halfS1_
.visible .entry _Z4_sgdPA16_6__halfS1_(
	.param .u64 .ptr .align 1 _Z4_sgdPA16_6__halfS1__param_0,
	.param .u64 .ptr .align 1 _Z4_sgdPA16_6__halfS1__param_1
)
{


	ret;

}


// ===== COMPILED SASS (sm_100) =====

	.target	sm_100

	.elftype	@"ET_EXEC"


//--------------------- .note.nv.tkinfo           --------------------------
	.section	.note.nv.tkinfo,"",@"SHT_NOTE"
	.sectionflags	@"SHF_NOTE_NV_TKINFO"
	.tkinfo
        /*0018*/ 	.word	0x00000002
        /*0030*/ 	.string	""
        /*0030*/ 	.string	"ptxas"
        /*0030*/ 	.string	"Cuda compilation tools, release 13.0, V13.0.88"
        /*0030*/ 	.string	"Build cuda_13.0.r13.0/compiler.36424714_0"
        /*0030*/ 	.string	"-arch sm_100 -m 64 "



//--------------------- .note.nv.cuinfo           --------------------------
	.section	.note.nv.cuinfo,"",@"SHT_NOTE"
	.sectionflags	@"SHF_NOTE_NV_CUINFO"
        /*0018*/ 	.short	0x0002
        /*001a*/ 	.short	0x0064
        /*001c*/ 	.short	0x0082
	.zero		2


//--------------------- .nv.info                  --------------------------
	.section	.nv.info,"",@"SHT_CUDA_INFO"
	.align	4


	//----- nvinfo : EIATTR_REGCOUNT
	.align		4
        /*0000*/ 	.byte	0x04, 0x2f
        /*0002*/ 	.short	(.L_1 - .L_0)
	.align		4
.L_0:
        /*0004*/ 	.word	index@(_Z9_multiplyPKfPf)
        /*0008*/ 	.word	0x0000000a


	//----- nvinfo : EIATTR_FRAME_SIZE
	.align		4
.L_1:
        /*000c*/ 	.byte	0x04, 0x11
        /*000e*/ 	.short	(.L_3 - .L_2)
	.align		4
.L_2:
        /*0010*/ 	.word	index@(_Z9_multiplyPKfPf)
        /*0014*/ 	.word	0x00000000


	//----- nvinfo : EIATTR_REGCOUNT
	.align		4
.L_3:
        /*0018*/ 	.byte	0x04, 0x2f
        /*001a*/ 	.short	(.L_5 - .L_4)
	.align		4
.L_4:
        /*001c*/ 	.word	index@(_Z4_sgdPA16_6__halfS1_)
        /*0020*/ 	.word	0x00000004


	//----- nvinfo : EIATTR_FRAME_SIZE
	.align		4
.L_5:
        /*0024*/ 	.byte	0x04, 0x11
        /*0026*/ 	.short	(.L_7 - .L_6)
	.align		4
.L_6:
        /*0028*/ 	.word	index@(_Z4_sgdPA16_6__halfS1_)
        /*002c*/ 	.word	0x00000000


	//----- nvinfo : EIATTR_MIN_STACK_SIZE
	.align		4
.L_7:
        /*0030*/ 	.byte	0x04, 0x12
        /*0032*/ 	.short	(.L_9 - .L_8)
	.align		4
.L_8:
        /*0034*/ 	.word	index@(_Z4_sgdPA16_6__halfS1_)
        /*0038*/ 	.word	0x00000000


	//----- nvinfo : EIATTR_MIN_STACK_SIZE
	.align		4
.L_9:
        /*003c*/ 	.byte	0x04, 0x12
        /*003e*/ 	.short	(.L_11 - .L_10)
	.align		4
.L_10:
        /*0040*/ 	.word	index@(_Z9_multiplyPKfPf)
        /*0044*/ 	.word	0x00000000
.L_11:


//--------------------- .nv.compat                --------------------------
	.section	.nv.compat,"",@"SHT_CUDA_COMPAT_INFO"
	.align	4
        /*0000*/ 	.byte	0x02, 0x09, 0x00, 0x00, 0x02, 0x02, 0x01, 0x00, 0x02, 0x05, 0x05, 0x00, 0x03, 0x07, 0x01, 0x01
        /*0010*/ 	.byte	0x02, 0x03, 0x00, 0x00, 0x02, 0x06, 0x01, 0x00, 0x04, 0x0b, 0x08, 0x00, 0x09, 0x00, 0x00, 0x00
        /*0020*/ 	.byte	0x00, 0x00, 0x00, 0x00


//--------------------- .nv.info._Z4_sgdPA16_6__halfS1_ --------------------------
	.section	.nv.info._Z4_sgdPA16_6__halfS1_,"",@"SHT_CUDA_INFO"
	.sectionflags	@""
	.align	4


	//----- nvinfo : EIATTR_CUDA_API_VERSION
	.align		4
        /*0000*/ 	.byte	0x04, 0x37
        /*0002*/ 	.short	(.L_13 - .L_12)
.L_12:
        /*0004*/ 	.word	0x00000082


	//----- nvinfo : EIATTR_KPARAM_INFO
	.align		4
.L_13:
        /*0008*/ 	.byte	0x04, 0x17
        /*000a*/ 	.short	(.L_15 - .L_14)
.L_14:
        /*000c*/ 	.word	0x00000000
        /*0010*/ 	.short	0x0001
        /*0012*/ 	.short	0x0008
        /*0014*/ 	.byte	0x00, 0xf5, 0x21, 0x00


	//----- nvinfo : EIATTR_KPARAM_INFO
	.align		4
.L_15:
        /*0018*/ 	.byte	0x04, 0x17
        /*001a*/ 	.short	(.L_17 - .L_16)
.L_16:
        /*001c*/ 	.word	0x00000000
        /*0020*/ 	.short	0x0000
        /*0022*/ 	.short	0x0000
        /*0024*/ 	.byte	0x00, 0xf5, 0x21, 0x00


	//----- nvinfo : EIATTR_SPARSE_MMA_MASK
	.align		4
.L_17:
        /*0028*/ 	.byte	0x03, 0x50
        /*002a*/ 	.short	0x0000


	//----- nvinfo : EIATTR_MAXREG_COUNT
	.align		4
        /*002c*/ 	.byte	0x03, 0x1b
        /*002e*/ 	.short	0x00ff


	//----- nvinfo : EIATTR_MERCURY_ISA_VERSION
	.align		4
        /*0030*/ 	.byte	0x03, 0x5f
        /*0032*/ 	.short	0x0101


	//----- nvinfo : EIATTR_VRC_CTA_INIT_COUNT
	.align		4
        /*0034*/ 	.byte	0x02, 0x4a
	.zero		1
	.zero		1


	//----- nvinfo : EIATTR_EXIT_INSTR_OFFSETS
	.align		4
        /*0038*/ 	.byte	0x04, 0x1c
        /*003a*/ 	.short	(.L_19 - .L_18)


	//   ....[0]....
.L_18:
        /*003c*/ 	.word	0x00000010


	//----- nvinfo : EIATTR_CBANK_PARAM_SIZE
	.align		4
.L_19:
        /*0040*/ 	.byte	0x03, 0x19
        /*0042*/ 	.short	0x0010


	//----- nvinfo : EIATTR_PARAM_CBANK
	.align		4
        /*0044*/ 	.byte	0x04, 0x0a
        /*0046*/ 	.short	(.L_21 - .L_20)
	.align		4
.L_20:
        /*0048*/ 	.word	index@(.nv.constant0._Z4_sgdPA16_6__halfS1_)
        /*004c*/ 	.short	0x0380
        /*004e*/ 	.short	0x0010


	//----- nvinfo : EIATTR_SW_WAR
	.align		4
.L_21:
        /*0050*/ 	.byte	0x04, 0x36
        /*0052*/ 	.short	(.L_23 - .L_22)
.L_22:
        /*0054*/ 	.word	0x00000008
.L_23:


//--------------------- .nv.info._Z9_multiplyPKfPf --------------------------
	.section	.nv.info._Z9_multiplyPKfPf,"",@"SHT_CUDA_INFO"
	.sectionflags	@""
	.align	4


	//----- nvinfo : EIATTR_CUDA_API_VERSION
	.align		4
        /*0000*/ 	.byte	0x04, 0x37
        /*0002*/ 	.short	(.L_25 - .L_24)
.L_24:
        /*0004*/ 	.word	0x00000082


	//----- nvinfo : EIATTR_KPARAM_INFO
	.align		4
.L_25:
        /*0008*/ 	.byte	0x04, 0x17
        /*000a*/ 	.short	(.L_27 - .L_26)
.L_26:
        /*000c*/ 	.word	0x00000000
        /*0010*/ 	.short	0x0001
        /*0012*/ 	.short	0x0008
        /*0014*/ 	.byte	0x00, 0xf5, 0x21, 0x00


	//----- nvinfo : EIATTR_KPARAM_INFO
	.align		4
.L_27:
        /*0018*/ 	.byte	0x04, 0x17
        /*001a*/ 	.short	(.L_29 - .L_28)
.L_28:
        /*001c*/ 	.word	0x00000000
        /*0020*/ 	.short	0x0000
        /*0022*/ 	.short	0x0000
        /*0024*/ 	.byte	0x00, 0xf5, 0x21, 0x00


	//----- nvinfo : EIATTR_SPARSE_MMA_MASK
	.align		4
.L_29:
        /*0028*/ 	.byte	0x03, 0x50
        /*002a*/ 	.short	0x0000


	//----- nvinfo : EIATTR_MAXREG_COUNT
	.align		4
        /*002c*/ 	.byte	0x03, 0x1b
        /*002e*/ 	.short	0x00ff


	//----- nvinfo : EIATTR_MERCURY_ISA_VERSION
	.align		4
        /*0030*/ 	.byte	0x03, 0x5f
        /*0032*/ 	.short	0x0101


	//----- nvinfo : EIATTR_VRC_CTA_INIT_COUNT
	.align		4
        /*0034*/ 	.byte	0x02, 0x4a
	.zero		1
	.zero		1


	//----- nvinfo : EIATTR_EXIT_INSTR_OFFSETS
	.align		4
        /*0038*/ 	.byte	0x04, 0x1c
        /*003a*/ 	.short	(.L_31 - .L_30)


	//   ....[0]....
.L_30:
        /*003c*/ 	.word	0x000000e0


	//----- nvinfo : EIATTR_CBANK_PARAM_SIZE
	.align		4
.L_31:
        /*0040*/ 	.byte	0x03, 0x19
        /*0042*/ 	.short	0x0010


	//----- nvinfo : EIATTR_PARAM_CBANK
	.align		4
        /*0044*/ 	.byte	0x04, 0x0a
        /*0046*/ 	.short	(.L_33 - .L_32)
	.align		4
.L_32:
        /*0048*/ 	.word	index@(.nv.constant0._Z9_multiplyPKfPf)
        /*004c*/ 	.short	0x0380
        /*004e*/ 	.short	0x0010


	//----- nvinfo : EIATTR_SW_WAR
	.align		4
.L_33:
        /*0050*/ 	.byte	0x04, 0x36
        /*0052*/ 	.short	(.L_35 - .L_34)
.L_34:
        /*0054*/ 	.word	0x00000008
.L_35:


//--------------------- .nv.callgraph             --------------------------
	.section	.nv.callgraph,"",@"SHT_CUDA_CALLGRAPH"
	.align	4
	.sectionentsize	8
	.align		4
        /*0000*/ 	.word	0x00000000
	.align		4
        /*0004*/ 	.word	0xffffffff
	.align		4
        /*0008*/ 	.word	0x00000000
	.align		4
        /*000c*/ 	.word	0xfffffffe
	.align		4
        /*0010*/ 	.word	0x00000000
	.align		4
        /*0014*/ 	.word	0xfffffffd
	.align		4
        /*0018*/ 	.word	0x00000000
	.align		4
        /*001c*/ 	.word	0xfffffffc


//--------------------- .text._Z4_sgdPA16_6__halfS1_ --------------------------
	.section	.text._Z4_sgdPA16_6__halfS1_,"ax",@progbits
	.align	128
        .global         _Z4_sgdPA16_6__halfS1_
        .type           _Z4_sgdPA16_6__halfS1_,@function
        .size           _Z4_sgdPA16_6__halfS1_,(.L_x_2 - _Z4_sgdPA16_6__halfS1_)
        .other          _Z4_sgdPA16_6__halfS1_,@"STO_CUDA_ENTRY STV_DEFAULT"
_Z4_sgdPA16_6__halfS1_:
.text._Z4_sgdPA16_6__halfS1_:
[----:B------:R-:W-:Y:S01]  /*0000*/  LDC R1, c[0x0][0x37c] ;  /* 0x0000df00ff017b82 */ /* 0x000fe20000000800 */
[----:B------:R-:W-:Y:S05]  /*0010*/  EXIT ;  /* 0x000000000000794d */ /* 0x000fea0003800000 */
.L_x_0:
[----:B------:R-:W-:-:S00]  /*0020*/  BRA `(.L_x_0) ;  /* 0xfffffffc00fc7947 */ /* 0x000fc0000383ffff */
[----:B------:R-:W-:-:S00]  /*0030*/  NOP ;  /* 0x0000000000007918 */ /* 0x000fc00000000000 */
        /* <DEDUP_REMOVED lines=12> */
.L_x_2:


//--------------------- .text._Z9_multiplyPKfPf   --------------------------
	.section	.text._Z9_multiplyPKfPf,"ax",@progbits
	.align	128
        .global         _Z9_multiplyPKfPf
        .type           _Z9_multiplyPKfPf,@function
        .size           _Z9_multiplyPKfPf,(.L_x_3 - _Z9_multiplyPKfPf)
        .other          _Z9_multiplyPKfPf,@"STO_CUDA_ENTRY STV_DEFAULT"
_Z9_multiplyPKfPf:
.text._Z9_multiplyPKfPf:
[----:B------:R-:W-:Y:S01]  /*0000*/  LDC R1, c[0x0][0x37c] ;  /* 0x0000df00ff017b82 */ /* 0x000fe20000000800 */
[----:B------:R-:W0:Y:S07]  /*0010*/  S2R R7, SR_TID.X ;  /* 0x0000000000077919 */ /* 0x000e2e0000002100 */
[----:B------:R-:W0:Y:S01]  /*0020*/  S2UR UR6, SR_CTAID.X ;  /* 0x00000000000679c3 */ /* 0x000e220000002500 */
[----:B------:R-:W1:Y:S07]  /*0030*/  LDCU.64 UR4, c[0x0][0x358] ;  /* 0x00006b00ff0477ac */ /* 0x000e6e0008000a00 */
[----:B------:R-:W0:Y:S08]  /*0040*/  LDC R0, c[0x0][0x360] ;  /* 0x0000d800ff007b82 */ /* 0x000e300000000800 */
[----:B------:R-:W2:Y:S08]  /*0050*/  LDC.64 R2, c[0x0][0x380] ;  /* 0x0000e000ff027b82 */ /* 0x000eb00000000a00 */
[----:B------:R-:W3:Y:S01]  /*0060*/  LDC.64 R4, c[0x0][0x388] ;  /* 0x0000e200ff047b82 */ /* 0x000ee20000000a00 */
[----:B0-----:R-:W-:-:S04]  /*0070*/  IMAD R7, R0, UR6, R7 ;  /* 0x0000000600077c24 */ /* 0x001fc8000f8e0207 */
[----:B--2---:R-:W-:-:S06]  /*0080*/  IMAD.WIDE R2, R7, 0x4, R2 ;  /* 0x0000000407027825 */ /* 0x004fcc00078e0202 */
[----:B-1----:R-:W2:Y:S01]  /*0090*/  LDG.E R2, desc[UR4][R2.64] ;  /* 0x0000000402027981 */ /* 0x002ea2000c1e1900 */
[----:B---3--:R-:W-:-:S05]  /*00a0*/  IMAD.WIDE R4, R7, 0x4, R4 ;  /* 0x0000000407047825 */ /* 0x008fca00078e0204 */
[----:B------:R-:W2:Y:S02]  /*00b0*/  LDG.E R7, desc[UR4][R4.64] ;  /* 0x0000000404077981 */ /* 0x000ea4000c1e1900 */
[----:B--2---:R-:W-:-:S05]  /*00c0*/  FMUL R7, R2, R7 ;  /* 0x0000000702077220 */ /* 0x004fca0000400000 */
[----:B------:R-:W-:Y:S01]  /*00d0*/  STG.E desc[UR4][R4.64], R7 ;  /* 0x0000000704007986 */ /* 0x000fe2000c101904 */
[----:B------:R-:W-:Y:S05]  /*00e0*/  EXIT ;  /* 0x000000000000794d */ /* 0x000fea0003800000 */
.L_x_1:
        /* <DEDUP_REMOVED lines=9> */
.L_x_3:


//--------------------- .nv.shared.reserved.0     --------------------------
	.section	.nv.shared.reserved.0,"aw",@nobits
	.weak		__nv_reservedSMEM_offset_0_alias
	.size		__nv_reservedSMEM_offset_0_alias, 0, 64
	.other		__nv_reservedSMEM_offset_0_alias,@"STO_CUDA_RESERVED_SHARED STV_DEFAULT"
__nv_reservedSMEM_offset_0_alias:
	.zero		0
	.zero		64


//--------------------- .nv.constant0._Z4_sgdPA16_6__halfS1_ --------------------------
	.section	.nv.constant0._Z4_sgdPA16_6__halfS1_,"a",@progbits
	.sectionflags	@""
	.align	4
.nv.constant0._Z4_sgdPA16_6__halfS1_:
	.zero		912


//--------------------- .nv.constant0._Z9_multiplyPKfPf --------------------------
	.section	.nv.constant0._Z9_multiplyPKfPf,"a",@progbits
	.sectionflags	@""
	.align	4
.nv.constant0._Z9_multiplyPKfPf:
	.zero		912


//--------------------- SYMBOLS --------------------------

	.type		.nv.reservedSmem.offset0,@object
	.size		.nv.reservedSmem.offset0,0x4
